//
// Generated by NVIDIA NVVM Compiler
//
// Compiler Build ID: CL-36424714
// Cuda compilation tools, release 13.0, V13.0.88
// Based on NVVM 20.0.0
//

.version 9.0
.target sm_100
.address_size 64


.entry _Z13addMatrixCUDAPKiS0_Pii(
	.param .u64 .ptr .align 1 _Z13addMatrixCUDAPKiS0_Pii_param_0,
	.param .u64 .ptr .align 1 _Z13addMatrixCUDAPKiS0_Pii_param_1,
	.param .u64 .ptr .align 1 _Z13addMatrixCUDAPKiS0_Pii_param_2,
	.param .u32 _Z13addMatrixCUDAPKiS0_Pii_param_3
)
{
	.reg .pred 	%p<8>;
	.reg .b32 	%r<47>;
	.reg .b64 	%rd<33>;

	ld.param.u64 	%rd8, [_Z13addMatrixCUDAPKiS0_Pii_param_0];
	ld.param.u64 	%rd9, [_Z13addMatrixCUDAPKiS0_Pii_param_1];
	ld.param.u64 	%rd10, [_Z13addMatrixCUDAPKiS0_Pii_param_2];
	ld.param.u32 	%r14, [_Z13addMatrixCUDAPKiS0_Pii_param_3];
	cvta.to.global.u64 	%rd1, %rd10;
	cvta.to.global.u64 	%rd2, %rd9;
	cvta.to.global.u64 	%rd3, %rd8;
	mov.u32 	%r1, %tid.x;
	mov.u32 	%r2, %ctaid.x;
	shl.b32 	%r15, %r2, 8;
	add.s32 	%r45, %r15, %r1;
	setp.ge.s32 	%p1, %r45, %r14;
	@%p1 bra 	$L__BB0_7;
	mul.lo.s32 	%r4, %r14, %r14;
	setp.ge.u32 	%p2, %r45, %r4;
	@%p2 bra 	$L__BB0_7;
	add.s32 	%r16, %r45, %r14;
	max.s32 	%r17, %r4, %r16;
	setp.lt.s32 	%p3, %r16, %r4;
	selp.u32 	%r18, 1, 0, %p3;
	add.s32 	%r19, %r16, %r18;
	sub.s32 	%r20, %r17, %r19;
	div.u32 	%r21, %r20, %r14;
	add.s32 	%r5, %r21, %r18;
	and.b32  	%r22, %r5, 3;
	setp.eq.s32 	%p4, %r22, 3;
	@%p4 bra 	$L__BB0_5;
	mul.wide.u32 	%rd11, %r2, 1024;
	mul.wide.u32 	%rd12, %r1, 4;
	add.s64 	%rd32, %rd11, %rd12;
	mul.wide.u32 	%rd5, %r14, 4;
	add.s32 	%r23, %r5, 1;
	and.b32  	%r24, %r23, 3;
	neg.s32 	%r43, %r24;
$L__BB0_4:
	.pragma "nounroll";
	add.s64 	%rd13, %rd3, %rd32;
	ld.global.u32 	%r25, [%rd13];
	add.s64 	%rd14, %rd2, %rd32;
	ld.global.u32 	%r26, [%rd14];
	add.s32 	%r27, %r26, %r25;
	add.s64 	%rd15, %rd1, %rd32;
	st.global.u32 	[%rd15], %r27;
	add.s32 	%r45, %r45, %r14;
	add.s64 	%rd32, %rd32, %rd5;
	add.s32 	%r43, %r43, 1;
	setp.ne.s32 	%p5, %r43, 0;
	@%p5 bra 	$L__BB0_4;
$L__BB0_5:
	setp.lt.u32 	%p6, %r5, 3;
	@%p6 bra 	$L__BB0_7;
$L__BB0_6:
	mul.wide.u32 	%rd16, %r45, 4;
	add.s64 	%rd17, %rd3, %rd16;
	ld.global.u32 	%r28, [%rd17];
	add.s64 	%rd18, %rd2, %rd16;
	ld.global.u32 	%r29, [%rd18];
	add.s32 	%r30, %r29, %r28;
	add.s64 	%rd19, %rd1, %rd16;
	st.global.u32 	[%rd19], %r30;
	add.s32 	%r31, %r45, %r14;
	mul.wide.u32 	%rd20, %r31, 4;
	add.s64 	%rd21, %rd3, %rd20;
	ld.global.u32 	%r32, [%rd21];
	add.s64 	%rd22, %rd2, %rd20;
	ld.global.u32 	%r33, [%rd22];
	add.s32 	%r34, %r33, %r32;
	add.s64 	%rd23, %rd1, %rd20;
	st.global.u32 	[%rd23], %r34;
	add.s32 	%r35, %r31, %r14;
	mul.wide.u32 	%rd24, %r35, 4;
	add.s64 	%rd25, %rd3, %rd24;
	ld.global.u32 	%r36, [%rd25];
	add.s64 	%rd26, %rd2, %rd24;
	ld.global.u32 	%r37, [%rd26];
	add.s32 	%r38, %r37, %r36;
	add.s64 	%rd27, %rd1, %rd24;
	st.global.u32 	[%rd27], %r38;
	add.s32 	%r39, %r35, %r14;
	mul.wide.u32 	%rd28, %r39, 4;
	add.s64 	%rd29, %rd3, %rd28;
	ld.global.u32 	%r40, [%rd29];
	add.s64 	%rd30, %rd2, %rd28;
	ld.global.u32 	%r41, [%rd30];
	add.s32 	%r42, %r41, %r40;
	add.s64 	%rd31, %rd1, %rd28;
	st.global.u32 	[%rd31], %r42;
	add.s32 	%r45, %r39, %r14;
	setp.lt.s32 	%p7, %r45, %r4;
	@%p7 bra 	$L__BB0_6;
$L__BB0_7:
	ret;

}


// ===== COMPILED SASS (sm_100) =====

	.target	sm_100

	.elftype	@"ET_EXEC"


//--------------------- .note.nv.tkinfo           --------------------------
	.section	.note.nv.tkinfo,"",@"SHT_NOTE"
	.sectionflags	@"SHF_NOTE_NV_TKINFO"
	.tkinfo
        /*0018*/ 	.word	0x00000002
        /*0030*/ 	.string	""
        /*0030*/ 	.string	"ptxas"
        /*0030*/ 	.string	"Cuda compilation tools, release 13.0, V13.0.88"
        /*0030*/ 	.string	"Build cuda_13.0.r13.0/compiler.36424714_0"
        /*0030*/ 	.string	"-arch sm_100 -m 64 "



//--------------------- .note.nv.cuinfo           --------------------------
	.section	.note.nv.cuinfo,"",@"SHT_NOTE"
	.sectionflags	@"SHF_NOTE_NV_CUINFO"
        /*0018*/ 	.short	0x0002
        /*001a*/ 	.short	0x0064
        /*001c*/ 	.short	0x0082
	.zero		2


//--------------------- .nv.info                  --------------------------
	.section	.nv.info,"",@"SHT_CUDA_INFO"
	.align	4


	//----- nvinfo : EIATTR_REGCOUNT
	.align		4
        /*0000*/ 	.byte	0x04, 0x2f
        /*0002*/ 	.short	(.L_1 - .L_0)
	.align		4
.L_0:
        /*0004*/ 	.word	index@(_Z13addMatrixCUDAPKiS0_Pii)
        /*0008*/ 	.word	0x0000001c


	//----- nvinfo : EIATTR_FRAME_SIZE
	.align		4
.L_1:
        /*000c*/ 	.byte	0x04, 0x11
        /*000e*/ 	.short	(.L_3 - .L_2)
	.align		4
.L_2:
        /*0010*/ 	.word	index@(_Z13addMatrixCUDAPKiS0_Pii)
        /*0014*/ 	.word	0x00000000


	//----- nvinfo : EIATTR_MIN_STACK_SIZE
	.align		4
.L_3:
        /*0018*/ 	.byte	0x04, 0x12
        /*001a*/ 	.short	(.L_5 - .L_4)
	.align		4
.L_4:
        /*001c*/ 	.word	index@(_Z13addMatrixCUDAPKiS0_Pii)
        /*0020*/ 	.word	0x00000000
.L_5:


//--------------------- .nv.compat                --------------------------
	.section	.nv.compat,"",@"SHT_CUDA_COMPAT_INFO"
	.align	4
        /*0000*/ 	.byte	0x02, 0x09, 0x00, 0x00, 0x02, 0x02, 0x01, 0x00, 0x02, 0x05, 0x05, 0x00, 0x03, 0x07, 0x01, 0x01
        /*0010*/ 	.byte	0x02, 0x03, 0x00, 0x00, 0x02, 0x06, 0x01, 0x00, 0x04, 0x0b, 0x08, 0x00, 0x09, 0x00, 0x00, 0x00
        /*0020*/ 	.byte	0x00, 0x00, 0x00, 0x00


//--------------------- .nv.info._Z13addMatrixCUDAPKiS0_Pii --------------------------
	.section	.nv.info._Z13addMatrixCUDAPKiS0_Pii,"",@"SHT_CUDA_INFO"
	.sectionflags	@""
	.align	4


	//----- nvinfo : EIATTR_CUDA_API_VERSION
	.align		4
        /*0000*/ 	.byte	0x04, 0x37
        /*0002*/ 	.short	(.L_7 - .L_6)
.L_6:
        /*0004*/ 	.word	0x00000082


	//----- nvinfo : EIATTR_KPARAM_INFO
	.align		4
.L_7:
        /*0008*/ 	.byte	0x04, 0x17
        /*000a*/ 	.short	(.L_9 - .L_8)
.L_8:
        /*000c*/ 	.word	0x00000000
        /*0010*/ 	.short	0x0003
        /*0012*/ 	.short	0x0018
        /*0014*/ 	.byte	0x00, 0xf0, 0x11, 0x00


	//----- nvinfo : EIATTR_KPARAM_INFO
	.align		4
.L_9:
        /*0018*/ 	.byte	0x04, 0x17
        /*001a*/ 	.short	(.L_11 - .L_10)
.L_10:
        /*001c*/ 	.word	0x00000000
        /*0020*/ 	.short	0x0002
        /*0022*/ 	.short	0x0010
        /*0024*/ 	.byte	0x00, 0xf5, 0x21, 0x00


	//----- nvinfo : EIATTR_KPARAM_INFO
	.align		4
.L_11:
        /*0028*/ 	.byte	0x04, 0x17
        /*002a*/ 	.short	(.L_13 - .L_12)
.L_12:
        /*002c*/ 	.word	0x00000000
        /*0030*/ 	.short	0x0001
        /*0032*/ 	.short	0x0008
        /*0034*/ 	.byte	0x00, 0xf5, 0x21, 0x00


	//----- nvinfo : EIATTR_KPARAM_INFO
	.align		4
.L_13:
        /*0038*/ 	.byte	0x04, 0x17
        /*003a*/ 	.short	(.L_15 - .L_14)
.L_14:
        /*003c*/ 	.word	0x00000000
        /*0040*/ 	.short	0x0000
        /*0042*/ 	.short	0x0000
        /*0044*/ 	.byte	0x00, 0xf5, 0x21, 0x00


	//----- nvinfo : EIATTR_SPARSE_MMA_MASK
	.align		4
.L_15:
        /*0048*/ 	.byte	0x03, 0x50
        /*004a*/ 	.short	0x0000


	//----- nvinfo : EIATTR_MAXREG_COUNT
	.align		4
        /*004c*/ 	.byte	0x03, 0x1b
        /*004e*/ 	.short	0x00ff


	//----- nvinfo : EIATTR_MERCURY_ISA_VERSION
	.align		4
        /*0050*/ 	.byte	0x03, 0x5f
        /*0052*/ 	.short	0x0101


	//----- nvinfo : EIATTR_VRC_CTA_INIT_COUNT
	.align		4
        /*0054*/ 	.byte	0x02, 0x4a
	.zero		1
	.zero		1


	//----- nvinfo : EIATTR_EXIT_INSTR_OFFSETS
	.align		4
        /*0058*/ 	.byte	0x04, 0x1c
        /*005a*/ 	.short	(.L_17 - .L_16)


	//   ....[0]....
.L_16:
        /*005c*/ 	.word	0x00000060


	//   ....[1]....
        /*0060*/ 	.word	0x00000090


	//   ....[2]....
        /*0064*/ 	.word	0x000003f0


	//   ....[3]....
        /*0068*/ 	.word	0x00000650


	//----- nvinfo : EIATTR_CRS_STACK_SIZE
	.align		4
.L_17:
        /*006c*/ 	.byte	0x04, 0x1e
        /*006e*/ 	.short	(.L_19 - .L_18)
.L_18:
        /*0070*/ 	.word	0x00000000


	//----- nvinfo : EIATTR_CBANK_PARAM_SIZE
	.align		4
.L_19:
        /*0074*/ 	.byte	0x03, 0x19
        /*0076*/ 	.short	0x001c


	//----- nvinfo : EIATTR_PARAM_CBANK
	.align		4
        /*0078*/ 	.byte	0x04, 0x0a
        /*007a*/ 	.short	(.L_21 - .L_20)
	.align		4
.L_20:
        /*007c*/ 	.word	index@(.nv.constant0._Z13addMatrixCUDAPKiS0_Pii)
        /*0080*/ 	.short	0x0380
        /*0082*/ 	.short	0x001c


	//----- nvinfo : EIATTR_SW_WAR
	.align		4
.L_21:
        /*0084*/ 	.byte	0x04, 0x36
        /*0086*/ 	.short	(.L_23 - .L_22)
.L_22:
        /*0088*/ 	.word	0x00000008
.L_23:


//--------------------- .nv.callgraph             --------------------------
	.section	.nv.callgraph,"",@"SHT_CUDA_CALLGRAPH"
	.align	4
	.sectionentsize	8
	.align		4
        /*0000*/ 	.word	0x00000000
	.align		4
        /*0004*/ 	.word	0xffffffff
	.align		4
        /*0008*/ 	.word	0x00000000
	.align		4
        /*000c*/ 	.word	0xfffffffe
	.align		4
        /*0010*/ 	.word	0x00000000
	.align		4
        /*0014*/ 	.word	0xfffffffd
	.align		4
        /*0018*/ 	.word	0x00000000
	.align		4
        /*001c*/ 	.word	0xfffffffc


//--------------------- .text._Z13addMatrixCUDAPKiS0_Pii --------------------------
	.section	.text._Z13addMatrixCUDAPKiS0_Pii,"ax",@progbits
	.align	128
.text._Z13addMatrixCUDAPKiS0_Pii:
        .type           _Z13addMatrixCUDAPKiS0_Pii,@function
        .size           _Z13addMatrixCUDAPKiS0_Pii,(.L_x_5 - _Z13addMatrixCUDAPKiS0_Pii)
        .other          _Z13addMatrixCUDAPKiS0_Pii,@"STO_CUDA_ENTRY STV_DEFAULT"
_Z13addMatrixCUDAPKiS0_Pii:
[----:B------:R-:W-:Y:S01]  /*0000*/  LDC R1, c[0x0][0x37c] ;  /* 0x0000df00ff017b82 */ /* 0x000fe20000000800 */
[----:B------:R-:W0:Y:S07]  /*0010*/  S2R R11, SR_TID.X ;  /* 0x00000000000b7919 */ /* 0x000e2e0000002100 */
[----:B------:R-:W1:Y:S01]  /*0020*/  LDC R0, c[0x0][0x398] ;  /* 0x0000e600ff007b82 */ /* 0x000e620000000800 */
[----:B------:R-:W0:Y:S02]  /*0030*/  S2R R12, SR_CTAID.X ;  /* 0x00000000000c7919 */ /* 0x000e240000002500 */
[----:B0-----:R-:W-:-:S05]  /*0040*/  IMAD R3, R12, 0x100, R11 ;  /* 0x000001000c037824 */ /* 0x001fca00078e020b */
[----:B-1----:R-:W-:-:S13]  /*0050*/  ISETP.GE.AND P0, PT, R3, R0, PT ;  /* 0x000000000300720c */ /* 0x002fda0003f06270 */
[----:B------:R-:W-:Y:S05]  /*0060*/  @P0 EXIT ;  /* 0x000000000000094d */ /* 0x000fea0003800000 */
[----:B------:R-:W-:-:S05]  /*0070*/  IMAD R2, R0, R0, RZ ;  /* 0x0000000000027224 */ /* 0x000fca00078e02ff */
[----:B------:R-:W-:-:S13]  /*0080*/  ISETP.GE.U32.AND P0, PT, R3, R2, PT ;  /* 0x000000020300720c */ /* 0x000fda0003f06070 */
[----:B------:R-:W-:Y:S05]  /*0090*/  @P0 EXIT ;  /* 0x000000000000094d */ /* 0x000fea0003800000 */
[----:B------:R-:W0:Y:S01]  /*00a0*/  I2F.U32.RP R9, R0 ;  /* 0x0000000000097306 */ /* 0x000e220000209000 */
[----:B------:R-:W-:Y:S01]  /*00b0*/  IADD3 R7, PT, PT, R3, R0, RZ ;  /* 0x0000000003077210 */ /* 0x000fe20007ffe0ff */
[----:B------:R-:W1:Y:S01]  /*00c0*/  LDCU.64 UR4, c[0x0][0x358] ;  /* 0x00006b00ff0477ac */ /* 0x000e620008000a00 */
[----:B------:R-:W-:Y:S01]  /*00d0*/  ISETP.NE.U32.AND P2, PT, R0, RZ, PT ;  /* 0x000000ff0000720c */ /* 0x000fe20003f45070 */
[----:B------:R-:W-:Y:S01]  /*00e0*/  BSSY.RECONVERGENT B0, `(.L_x_0) ;  /* 0x0000030000007945 */ /* 0x000fe20003800200 */
[----:B------:R-:W-:Y:S01]  /*00f0*/  ISETP.GE.AND P0, PT, R7, R2, PT ;  /* 0x000000020700720c */ /* 0x000fe20003f06270 */
[----:B------:R-:W2:Y:S01]  /*0100*/  LDCU.64 UR6, c[0x0][0x390] ;  /* 0x00007200ff0677ac */ /* 0x000ea20008000a00 */
[-C--:B------:R-:W-:Y:S02]  /*0110*/  VIMNMX R6, PT, PT, R2, R7.reuse, !PT ;  /* 0x0000000702067248 */ /* 0x080fe40007fe0100 */
[----:B------:R-:W-:Y:S01]  /*0120*/  SEL R8, RZ, 0x1, P0 ;  /* 0x00000001ff087807 */ /* 0x000fe20000000000 */
[----:B------:R-:W3:Y:S03]  /*0130*/  LDCU.128 UR8, c[0x0][0x380] ;  /* 0x00007000ff0877ac */ /* 0x000ee60008000c00 */
[----:B------:R-:W-:Y:S01]  /*0140*/  IADD3 R7, PT, PT, R6, -R7, -R8 ;  /* 0x8000000706077210 */ /* 0x000fe20007ffe808 */
[----:B0-----:R-:W0:Y:S02]  /*0150*/  MUFU.RCP R9, R9 ;  /* 0x0000000900097308 */ /* 0x001e240000001000 */
[----:B0-----:R-:W-:-:S06]  /*0160*/  IADD3 R4, PT, PT, R9, 0xffffffe, RZ ;  /* 0x0ffffffe09047810 */ /* 0x001fcc0007ffe0ff */
[----:B------:R0:W4:Y:S02]  /*0170*/  F2I.FTZ.U32.TRUNC.NTZ R5, R4 ;  /* 0x0000000400057305 */ /* 0x000124000021f000 */
[----:B0-----:R-:W-:Y:S02]  /*0180*/  IMAD.MOV.U32 R4, RZ, RZ, RZ ;  /* 0x000000ffff047224 */ /* 0x001fe400078e00ff */
[----:B----4-:R-:W-:-:S04]  /*0190*/  IMAD.MOV R13, RZ, RZ, -R5 ;  /* 0x000000ffff0d7224 */ /* 0x010fc800078e0a05 */
[----:B------:R-:W-:-:S04]  /*01a0*/  IMAD R13, R13, R0, RZ ;  /* 0x000000000d0d7224 */ /* 0x000fc800078e02ff */
[----:B------:R-:W-:-:S06]  /*01b0*/  IMAD.HI.U32 R10, R5, R13, R4 ;  /* 0x0000000d050a7227 */ /* 0x000fcc00078e0004 */
[----:B------:R-:W-:-:S05]  /*01c0*/  IMAD.HI.U32 R5, R10, R7, RZ ;  /* 0x000000070a057227 */ /* 0x000fca00078e00ff */
[----:B------:R-:W-:-:S05]  /*01d0*/  IADD3 R4, PT, PT, -R5, RZ, RZ ;  /* 0x000000ff05047210 */ /* 0x000fca0007ffe1ff */
[----:B------:R-:W-:-:S05]  /*01e0*/  IMAD R7, R0, R4, R7 ;  /* 0x0000000400077224 */ /* 0x000fca00078e0207 */
[----:B------:R-:W-:-:S13]  /*01f0*/  ISETP.GE.U32.AND P0, PT, R7, R0, PT ;  /* 0x000000000700720c */ /* 0x000fda0003f06070 */
[----:B------:R-:W-:Y:S01]  /*0200*/  @P0 IMAD.IADD R7, R7, 0x1, -R0 ;  /* 0x0000000107070824 */ /* 0x000fe200078e0a00 */
[----:B------:R-:W-:-:S04]  /*0210*/  @P0 IADD3 R5, PT, PT, R5, 0x1, RZ ;  /* 0x0000000105050810 */ /* 0x000fc80007ffe0ff */
[----:B------:R-:W-:-:S13]  /*0220*/  ISETP.GE.U32.AND P1, PT, R7, R0, PT ;  /* 0x000000000700720c */ /* 0x000fda0003f26070 */
[----:B------:R-:W-:Y:S01]  /*0230*/  @P1 VIADD R5, R5, 0x1 ;  /* 0x0000000105051836 */ /* 0x000fe20000000000 */
[----:B------:R-:W-:-:S04]  /*0240*/  @!P2 LOP3.LUT R5, RZ, R0, RZ, 0x33, !PT ;  /* 0x00000000ff05a212 */ /* 0x000fc800078e33ff */
[----:B------:R-:W-:-:S04]  /*0250*/  IADD3 R5, PT, PT, R8, R5, RZ ;  /* 0x0000000508057210 */ /* 0x000fc80007ffe0ff */
[C---:B------:R-:W-:Y:S02]  /*0260*/  LOP3.LUT R4, R5.reuse, 0x3, RZ, 0xc0, !PT ;  /* 0x0000000305047812 */ /* 0x040fe400078ec0ff */
[----:B------:R-:W-:Y:S02]  /*0270*/  ISETP.GE.U32.AND P0, PT, R5, 0x3, PT ;  /* 0x000000030500780c */ /* 0x000fe40003f06070 */
[----:B------:R-:W-:-:S13]  /*0280*/  ISETP.NE.AND P1, PT, R4, 0x3, PT ;  /* 0x000000030400780c */ /* 0x000fda0003f25270 */
[----:B-123--:R-:W-:Y:S05]  /*0290*/  @!P1 BRA `(.L_x_1) ;  /* 0x0000000000509947 */ /* 0x00efea0003800000 */
[----:B------:R-:W-:Y:S02]  /*02a0*/  VIADD R6, R5, 0x1 ;  /* 0x0000000105067836 */ /* 0x000fe40000000000 */
[----:B------:R-:W-:-:S03]  /*02b0*/  IMAD.WIDE.U32 R4, R11, 0x4, RZ ;  /* 0x000000040b047825 */ /* 0x000fc600078e00ff */
[----:B------:R-:W-:Y:S01]  /*02c0*/  LOP3.LUT R6, R6, 0x3, RZ, 0xc0, !PT ;  /* 0x0000000306067812 */ /* 0x000fe200078ec0ff */
[----:B------:R-:W-:-:S03]  /*02d0*/  IMAD.WIDE.U32 R4, R12, 0x400, R4 ;  /* 0x000004000c047825 */ /* 0x000fc600078e0004 */
[----:B------:R-:W-:-:S07]  /*02e0*/  IADD3 R12, PT, PT, -R6, RZ, RZ ;  /* 0x000000ff060c7210 */ /* 0x000fce0007ffe1ff */
.L_x_2:
[C---:B------:R-:W-:Y:S02]  /*02f0*/  IADD3 R8, P2, PT, R4.reuse, UR10, RZ ;  /* 0x0000000a04087c10 */ /* 0x040fe4000ff5e0ff */
[----:B------:R-:W-:Y:S02]  /*0300*/  IADD3 R6, P1, PT, R4, UR8, RZ ;  /* 0x0000000804067c10 */ /* 0x000fe4000ff3e0ff */
[C---:B------:R-:W-:Y:S02]  /*0310*/  IADD3.X R9, PT, PT, R5.reuse, UR11, RZ, P2, !PT ;  /* 0x0000000b05097c10 */ /* 0x040fe400097fe4ff */
[----:B------:R-:W-:-:S04]  /*0320*/  IADD3.X R7, PT, PT, R5, UR9, RZ, P1, !PT ;  /* 0x0000000905077c10 */ /* 0x000fc80008ffe4ff */
[----:B------:R-:W2:Y:S04]  /*0330*/  LDG.E R9, desc[UR4][R8.64] ;  /* 0x0000000408097981 */ /* 0x000ea8000c1e1900 */
[----:B------:R-:W2:Y:S01]  /*0340*/  LDG.E R6, desc[UR4][R6.64] ;  /* 0x0000000406067981 */ /* 0x000ea2000c1e1900 */
[----:B0-----:R-:W-:-:S04]  /*0350*/  IADD3 R10, P1, PT, R4, UR6, RZ ;  /* 0x00000006040a7c10 */ /* 0x001fc8000ff3e0ff */
[----:B------:R-:W-:Y:S02]  /*0360*/  IADD3.X R11, PT, PT, R5, UR7, RZ, P1, !PT ;  /* 0x00000007050b7c10 */ /* 0x000fe40008ffe4ff */
[----:B------:R-:W-:-:S04]  /*0370*/  IADD3 R12, PT, PT, R12, 0x1, RZ ;  /* 0x000000010c0c7810 */ /* 0x000fc80007ffe0ff */
[----:B------:R-:W-:Y:S01]  /*0380*/  ISETP.NE.AND P1, PT, R12, RZ, PT ;  /* 0x000000ff0c00720c */ /* 0x000fe20003f25270 */
[----:B------:R-:W-:Y:S02]  /*0390*/  IMAD.IADD R3, R3, 0x1, R0 ;  /* 0x0000000103037824 */ /* 0x000fe400078e0200 */
[----:B------:R-:W-:-:S04]  /*03a0*/  IMAD.WIDE.U32 R4, R0, 0x4, R4 ;  /* 0x0000000400047825 */ /* 0x000fc800078e0004 */
[----:B--2---:R-:W-:-:S05]  /*03b0*/  IMAD.IADD R13, R6, 0x1, R9 ;  /* 0x00000001060d7824 */ /* 0x004fca00078e0209 */
[----:B------:R0:W-:Y:S01]  /*03c0*/  STG.E desc[UR4][R10.64], R13 ;  /* 0x0000000d0a007986 */ /* 0x0001e2000c101904 */
[----:B------:R-:W-:Y:S05]  /*03d0*/  @P1 BRA `(.L_x_2) ;  /* 0xfffffffc00c41947 */ /* 0x000fea000383ffff */
.L_x_1:
[----:B------:R-:W-:Y:S05]  /*03e0*/  BSYNC.RECONVERGENT B0 ;  /* 0x0000000000007941 */ /* 0x000fea0003800200 */
.L_x_0:
[----:B------:R-:W-:Y:S05]  /*03f0*/  @!P0 EXIT ;  /* 0x000000000000894d */ /* 0x000fea0003800000 */
.L_x_3:
[----:B------:R-:W0:Y:S08]  /*0400*/  LDC.64 R6, c[0x0][0x380] ;  /* 0x0000e000ff067b82 */ /* 0x000e300000000a00 */
[----:B------:R-:W1:Y:S08]  /*0410*/  LDC.64 R4, c[0x0][0x388] ;  /* 0x0000e200ff047b82 */ /* 0x000e700000000a00 */
[----:B--2---:R-:W2:Y:S01]  /*0420*/  LDC.64 R8, c[0x0][0x390] ;  /* 0x0000e400ff087b82 */ /* 0x004ea20000000a00 */
[----:B0-----:R-:W-:-:S06]  /*0430*/  IMAD.WIDE.U32 R10, R3, 0x4, R6 ;  /* 0x00000004030a7825 */ /* 0x001fcc00078e0006 */
[----:B------:R-:W3:Y:S01]  /*0440*/  LDG.E R10, desc[UR4][R10.64] ;  /* 0x000000040a0a7981 */ /* 0x000ee2000c1e1900 */
[----:B-1----:R-:W-:-:S06]  /*0450*/  IMAD.WIDE.U32 R12, R3, 0x4, R4 ;  /* 0x00000004030c7825 */ /* 0x002fcc00078e0004 */
[----:B------:R-:W3:Y:S01]  /*0460*/  LDG.E R13, desc[UR4][R12.64] ;  /* 0x000000040c0d7981 */ /* 0x000ee2000c1e1900 */
[C---:B------:R-:W-:Y:S01]  /*0470*/  IADD3 R21, PT, PT, R3.reuse, R0, RZ ;  /* 0x0000000003157210 */ /* 0x040fe20007ffe0ff */
[----:B--2---:R-:W-:-:S04]  /*0480*/  IMAD.WIDE.U32 R14, R3, 0x4, R8 ;  /* 0x00000004030e7825 */ /* 0x004fc800078e0008 */
[----:B------:R-:W-:-:S04]  /*0490*/  IMAD.WIDE.U32 R16, R21, 0x4, R6 ;  /* 0x0000000415107825 */ /* 0x000fc800078e0006 */
[----:B------:R-:W-:-:S04]  /*04a0*/  IMAD.WIDE.U32 R18, R21, 0x4, R4 ;  /* 0x0000000415127825 */ /* 0x000fc800078e0004 */
[----:B---3--:R-:W-:-:S05]  /*04b0*/  IMAD.IADD R3, R10, 0x1, R13 ;  /* 0x000000010a037824 */ /* 0x008fca00078e020d */
[----:B------:R0:W-:Y:S04]  /*04c0*/  STG.E desc[UR4][R14.64], R3 ;  /* 0x000000030e007986 */ /* 0x0001e8000c101904 */
[----:B------:R-:W2:Y:S04]  /*04d0*/  LDG.E R16, desc[UR4][R16.64] ;  /* 0x0000000410107981 */ /* 0x000ea8000c1e1900 */
[----:B------:R-:W2:Y:S01]  /*04e0*/  LDG.E R19, desc[UR4][R18.64] ;  /* 0x0000000412137981 */ /* 0x000ea2000c1e1900 */
[C---:B------:R-:W-:Y:S01]  /*04f0*/  IADD3 R25, PT, PT, R21.reuse, R0, RZ ;  /* 0x0000000015197210 */ /* 0x040fe20007ffe0ff */
[----:B------:R-:W-:-:S04]  /*0500*/  IMAD.WIDE.U32 R10, R21, 0x4, R8 ;  /* 0x00000004150a7825 */ /* 0x000fc800078e0008 */
[----:B------:R-:W-:-:S04]  /*0510*/  IMAD.WIDE.U32 R12, R25, 0x4, R6 ;  /* 0x00000004190c7825 */ /* 0x000fc800078e0006 */
[----:B------:R-:W-:-:S04]  /*0520*/  IMAD.WIDE.U32 R20, R25, 0x4, R4 ;  /* 0x0000000419147825 */ /* 0x000fc800078e0004 */
[----:B--2---:R-:W-:-:S05]  /*0530*/  IMAD.IADD R23, R16, 0x1, R19 ;  /* 0x0000000110177824 */ /* 0x004fca00078e0213 */
[----:B------:R1:W-:Y:S04]  /*0540*/  STG.E desc[UR4][R10.64], R23 ;  /* 0x000000170a007986 */ /* 0x0003e8000c101904 */
[----:B------:R-:W2:Y:S04]  /*0550*/  LDG.E R12, desc[UR4][R12.64] ;  /* 0x000000040c0c7981 */ /* 0x000ea8000c1e1900 */
[----:B------:R-:W2:Y:S01]  /*0560*/  LDG.E R21, desc[UR4][R20.64] ;  /* 0x0000000414157981 */ /* 0x000ea2000c1e1900 */
[C---:B0-----:R-:W-:Y:S01]  /*0570*/  IADD3 R3, PT, PT, R25.reuse, R0, RZ ;  /* 0x0000000019037210 */ /* 0x041fe20007ffe0ff */
[----:B------:R-:W-:-:S04]  /*0580*/  IMAD.WIDE.U32 R14, R25, 0x4, R8 ;  /* 0x00000004190e7825 */ /* 0x000fc800078e0008 */
[----:B------:R-:W-:-:S04]  /*0590*/  IMAD.WIDE.U32 R6, R3, 0x4, R6 ;  /* 0x0000000403067825 */ /* 0x000fc800078e0006 */
[----:B------:R-:W-:-:S04]  /*05a0*/  IMAD.WIDE.U32 R4, R3, 0x4, R4 ;  /* 0x0000000403047825 */ /* 0x000fc800078e0004 */
[----:B--2---:R-:W-:-:S05]  /*05b0*/  IMAD.IADD R17, R12, 0x1, R21 ;  /* 0x000000010c117824 */ /* 0x004fca00078e0215 */
[----:B------:R2:W-:Y:S04]  /*05c0*/  STG.E desc[UR4][R14.64], R17 ;  /* 0x000000110e007986 */ /* 0x0005e8000c101904 */
[----:B------:R-:W1:Y:S04]  /*05d0*/  LDG.E R6, desc[UR4][R6.64] ;  /* 0x0000000406067981 */ /* 0x000e68000c1e1900 */
[----:B------:R-:W1:Y:S01]  /*05e0*/  LDG.E R5, desc[UR4][R4.64] ;  /* 0x0000000404057981 */ /* 0x000e62000c1e1900 */
[----:B------:R-:W-:-:S04]  /*05f0*/  IMAD.WIDE.U32 R8, R3, 0x4, R8 ;  /* 0x0000000403087825 */ /* 0x000fc800078e0008 */
[----:B------:R-:W-:-:S05]  /*0600*/  IMAD.IADD R3, R3, 0x1, R0 ;  /* 0x0000000103037824 */ /* 0x000fca00078e0200 */
[----:B------:R-:W-:Y:S02]  /*0610*/  ISETP.GE.AND P0, PT, R3, R2, PT ;  /* 0x000000020300720c */ /* 0x000fe40003f06270 */
[----:B-1----:R-:W-:-:S05]  /*0620*/  IADD3 R11, PT, PT, R6, R5, RZ ;  /* 0x00000005060b7210 */ /* 0x002fca0007ffe0ff */
[----:B------:R2:W-:Y:S06]  /*0630*/  STG.E desc[UR4][R8.64], R11 ;  /* 0x0000000b08007986 */ /* 0x0005ec000c101904 */
[----:B------:R-:W-:Y:S05]  /*0640*/  @!P0 BRA `(.L_x_3) ;  /* 0xfffffffc006c8947 */ /* 0x000fea000383ffff */
[----:B------:R-:W-:Y:S05]  /*0650*/  EXIT ;  /* 0x000000000000794d */ /* 0x000fea0003800000 */
.L_x_4:
[----:B------:R-:W-:-:S00]  /*0660*/  BRA `(.L_x_4) ;  /* 0xfffffffc00fc7947 */ /* 0x000fc0000383ffff */
[----:B------:R-:W-:-:S00]  /*0670*/  NOP ;  /* 0x0000000000007918 */ /* 0x000fc00000000000 */
        /* <DEDUP_REMOVED lines=8> */
.L_x_5:


//--------------------- .nv.shared.reserved.0     --------------------------
	.section	.nv.shared.reserved.0,"aw",@nobits
	.weak		__nv_reservedSMEM_offset_0_alias
	.size		__nv_reservedSMEM_offset_0_alias, 0, 64
	.other		__nv_reservedSMEM_offset_0_alias,@"STO_CUDA_RESERVED_SHARED STV_DEFAULT"
__nv_reservedSMEM_offset_0_alias:
	.zero		0
	.zero		64


//--------------------- .nv.constant0._Z13addMatrixCUDAPKiS0_Pii --------------------------
	.section	.nv.constant0._Z13addMatrixCUDAPKiS0_Pii,"a",@progbits
	.sectionflags	@""
	.align	4
.nv.constant0._Z13addMatrixCUDAPKiS0_Pii:
	.zero		924


//--------------------- SYMBOLS --------------------------

	.type		.nv.reservedSmem.offset0,@object
	.size		.nv.reservedSmem.offset0,0x4
